	.headerflags	@"EF_CUDA_TEXMODE_UNIFIED EF_CUDA_64BIT_ADDRESS EF_CUDA_ACCELERATORS EF_CUDA_SM90 EF_CUDA_VIRTUAL_SM(EF_CUDA_SM90)"
	.elftype	@"ET_EXEC"


//--------------------- .nv.info                  --------------------------
	.section	.nv.info,"",@"SHT_CUDA_INFO"
	.align	4


	//----- nvinfo : EIATTR_REGCOUNT
	.align		4
        /*0000*/ 	.byte	0x04, 0x2f
        /*0002*/ 	.short	(.L_2 - .L_1)
	.align		4
.L_1:
        /*0004*/ 	.word	index@(triton_poi_fused_floor_divide_0)
        /*0008*/ 	.word	0x0000000c


	//----- nvinfo : EIATTR_MIN_STACK_SIZE
	.align		4
.L_2:
        /*000c*/ 	.byte	0x04, 0x12
        /*000e*/ 	.short	(.L_4 - .L_3)
	.align		4
.L_3:
        /*0010*/ 	.word	index@(triton_poi_fused_floor_divide_0)
        /*0014*/ 	.word	0x00000000


	//----- nvinfo : EIATTR_FRAME_SIZE
	.align		4
.L_4:
        /*0018*/ 	.byte	0x04, 0x11
        /*001a*/ 	.short	(.L_6 - .L_5)
	.align		4
.L_5:
        /*001c*/ 	.word	index@(triton_poi_fused_floor_divide_0)
        /*0020*/ 	.word	0x00000000


	//----- nvinfo : EIATTR_MIN_STACK_SIZE
	.align		4
.L_6:
        /*0024*/ 	.byte	0x04, 0x12
        /*0026*/ 	.short	(.L_8 - .L_7)
	.align		4
.L_7:
        /*0028*/ 	.word	index@(triton_poi_fused_floor_divide_0)
        /*002c*/ 	.word	0x00000000
.L_8:


//--------------------- .nv.info.triton_poi_fused_floor_divide_0 --------------------------
	.section	.nv.info.triton_poi_fused_floor_divide_0,"",@"SHT_CUDA_INFO"
	.sectionflags	@""
	.align	4


	//----- nvinfo : EIATTR_CUDA_API_VERSION
	.align		4
        /*0000*/ 	.byte	0x04, 0x37
        /*0002*/ 	.short	(.L_10 - .L_9)
.L_9:
        /*0004*/ 	.word	0x0000007c


	//----- nvinfo : EIATTR_KPARAM_INFO
	.align		4
.L_10:
        /*0008*/ 	.byte	0x04, 0x17
        /*000a*/ 	.short	(.L_12 - .L_11)
.L_11:
        /*000c*/ 	.word	0x00000000
        /*0010*/ 	.short	0x0002
        /*0012*/ 	.short	0x0010
        /*0014*/ 	.byte	0x00, 0xf0, 0x11, 0x00


	//----- nvinfo : EIATTR_KPARAM_INFO
	.align		4
.L_12:
        /*0018*/ 	.byte	0x04, 0x17
        /*001a*/ 	.short	(.L_14 - .L_13)
.L_13:
        /*001c*/ 	.word	0x00000000
        /*0020*/ 	.short	0x0001
        /*0022*/ 	.short	0x0008
        /*0024*/ 	.byte	0x00, 0xf4, 0x21, 0x00


	//----- nvinfo : EIATTR_KPARAM_INFO
	.align		4
.L_14:
        /*0028*/ 	.byte	0x04, 0x17
        /*002a*/ 	.short	(.L_16 - .L_15)
.L_15:
        /*002c*/ 	.word	0x00000000
        /*0030*/ 	.short	0x0000
        /*0032*/ 	.short	0x0000
        /*0034*/ 	.byte	0x00, 0xf4, 0x21, 0x00


	//----- nvinfo : EIATTR_SPARSE_MMA_MASK
	.align		4
.L_16:
        /*0038*/ 	.byte	0x03, 0x50
        /*003a*/ 	.short	0x0000


	//----- nvinfo : EIATTR_MAXREG_COUNT
	.align		4
        /*003c*/ 	.byte	0x03, 0x1b
        /*003e*/ 	.short	0x00ff


	//----- nvinfo : EIATTR_EXIT_INSTR_OFFSETS
	.align		4
        /*0040*/ 	.byte	0x04, 0x1c
        /*0042*/ 	.short	(.L_18 - .L_17)


	//   ....[0]....
.L_17:
        /*0044*/ 	.word	0x000000e0


	//   ....[1]....
        /*0048*/ 	.word	0x00000130


	//----- nvinfo : EIATTR_REQNTID
	.align		4
.L_18:
        /*004c*/ 	.byte	0x04, 0x10
        /*004e*/ 	.short	(.L_20 - .L_19)
.L_19:
        /*0050*/ 	.word	0x00000020
        /*0054*/ 	.word	0x00000001
        /*0058*/ 	.word	0x00000001


	//----- nvinfo : EIATTR_CBANK_PARAM_SIZE
	.align		4
.L_20:
        /*005c*/ 	.byte	0x03, 0x19
        /*005e*/ 	.short	0x0014


	//----- nvinfo : EIATTR_PARAM_CBANK
	.align		4
        /*0060*/ 	.byte	0x04, 0x0a
        /*0062*/ 	.short	(.L_22 - .L_21)
	.align		4
.L_21:
        /*0064*/ 	.word	index@(.nv.constant0.triton_poi_fused_floor_divide_0)
        /*0068*/ 	.short	0x0210
        /*006a*/ 	.short	0x0014


	//----- nvinfo : EIATTR_SW_WAR
	.align		4
.L_22:
        /*006c*/ 	.byte	0x04, 0x36
        /*006e*/ 	.short	(.L_24 - .L_23)
.L_23:
        /*0070*/ 	.word	0x00000008
.L_24:


//--------------------- .nv.callgraph             --------------------------
	.section	.nv.callgraph,"",@"SHT_CUDA_CALLGRAPH"
	.align	4
	.sectionentsize	8
	.align		4
        /*0000*/ 	.word	0x00000000
	.align		4
        /*0004*/ 	.word	0xffffffff
	.align		4
        /*0008*/ 	.word	0x00000000
	.align		4
        /*000c*/ 	.word	0xfffffffe
	.align		4
        /*0010*/ 	.word	0x00000000
	.align		4
        /*0014*/ 	.word	0xfffffffd
	.align		4
        /*0018*/ 	.word	0x00000000
	.align		4
        /*001c*/ 	.word	0xfffffffc


//--------------------- .nv.constant4             --------------------------
	.section	.nv.constant4,"a",@progbits
	.align	8
	.align		8
.nv.constant4:
        /*0000*/ 	.dword	_$_str


//--------------------- .text.triton_poi_fused_floor_divide_0 --------------------------
	.section	.text.triton_poi_fused_floor_divide_0,"ax",@progbits
	.align	128
        .global         triton_poi_fused_floor_divide_0
        .type           triton_poi_fused_floor_divide_0,@function
        .size           triton_poi_fused_floor_divide_0,(.L_x_1 - triton_poi_fused_floor_divide_0)
        .other          triton_poi_fused_floor_divide_0,@"STO_CUDA_ENTRY STV_DEFAULT"
triton_poi_fused_floor_divide_0:
.text.triton_poi_fused_floor_divide_0:
[----:B------:R-:W0:Y:S02]  /*0000*/  LDC R1, c[0x0][0x28] ;  /* 0x00000a00ff017b82 */ /* 0x000e240000000800 */
[----:B------:R-:W1:Y:S01]  /*0010*/  S2R R4, SR_TID.X ;  /* 0x0000000000047919 */ /* 0x000e620000002100 */
[----:B------:R-:W2:Y:S01]  /*0020*/  LDC.64 R2, c[0x0][0x210] ;  /* 0x00008400ff027b82 */ /* 0x000ea20000000a00 */
[----:B------:R-:W-:Y:S01]  /*0030*/  ULDC.64 UR4, c[0x0][0x208] ;  /* 0x0000820000047ab9 */ /* 0x000fe20000000a00 */
[----:B------:R-:W3:Y:S01]  /*0040*/  S2R R7, SR_CTAID.X ;  /* 0x0000000000077919 */ /* 0x000ee20000002500 */
[----:B-1----:R-:W-:-:S05]  /*0050*/  LOP3.LUT R0, R4, 0xf, RZ, 0xc0, !PT ;  /* 0x0000000f04007812 */ /* 0x002fca00078ec0ff */
[----:B---3--:R-:W-:Y:S01]  /*0060*/  IMAD R7, R7, 0x10, R0 ;  /* 0x0000001007077824 */ /* 0x008fe200078e0200 */
[----:B------:R-:W-:-:S03]  /*0070*/  HFMA2.MMA R0, -RZ, RZ, 0, 0 ;  /* 0x00000000ff007435 */ /* 0x000fc600000001ff */
[C---:B--2---:R-:W-:Y:S01]  /*0080*/  IMAD.WIDE R2, R7.reuse, 0x4, R2 ;  /* 0x0000000407027825 */ /* 0x044fe200078e0202 */
[----:B------:R-:W-:-:S13]  /*0090*/  ISETP.GE.AND P0, PT, R7, 0x10, PT ;  /* 0x000000100700780c */ /* 0x000fda0003f06270 */
[----:B------:R1:W5:Y:S01]  /*00a0*/  @!P0 LDG.E R0, desc[UR4][R2.64] ;  /* 0x0000000402008981 */ /* 0x000362000c1e1900 */
[----:B------:R-:W-:Y:S02]  /*00b0*/  LOP3.LUT P0, RZ, R4, 0x10, RZ, 0xc0, !PT ;  /* 0x0000001004ff7812 */ /* 0x000fe4000780c0ff */
[----:B------:R-:W2:Y:S02]  /*00c0*/  LDC.64 R4, c[0x0][0x218] ;  /* 0x00008600ff047b82 */ /* 0x000ea40000000a00 */
[----:B------:R-:W-:-:S13]  /*00d0*/  ISETP.LT.AND P0, PT, R7, 0x10, !P0 ;  /* 0x000000100700780c */ /* 0x000fda0004701270 */
[----:B-1----:R-:W-:Y:S05]  /*00e0*/  @!P0 EXIT ;  /* 0x000000000000894d */ /* 0x002fea0003800000 */
[----:B-----5:R-:W-:Y:S01]  /*00f0*/  FMUL R0, R0, 0.25 ;  /* 0x3e80000000007820 */ /* 0x020fe20000400000 */
[----:B--2---:R-:W-:-:S03]  /*0100*/  IMAD.WIDE R2, R7, 0x4, R4 ;  /* 0x0000000407027825 */ /* 0x004fc600078e0204 */
[----:B------:R-:W0:Y:S02]  /*0110*/  FRND.FTZ.FLOOR R9, R0 ;  /* 0x0000000000097307 */ /* 0x000e240000215000 */
[----:B0-----:R-:W-:Y:S01]  /*0120*/  STG.E desc[UR4][R2.64], R9 ;  /* 0x0000000902007986 */ /* 0x001fe2000c101904 */
[----:B------:R-:W-:Y:S05]  /*0130*/  EXIT ;  /* 0x000000000000794d */ /* 0x000fea0003800000 */
.L_x_0:
[----:B------:R-:W-:-:S00]  /*0140*/  BRA `(.L_x_0) ;  /* 0xfffffffc00fc7947 */ /* 0x000fc0000383ffff */
[----:B------:R-:W-:-:S00]  /*0150*/  NOP ;  /* 0x0000000000007918 */ /* 0x000fc00000000000 */
        /* <DEDUP_REMOVED lines=10> */
.L_x_1:


//--------------------- .nv.global.init           --------------------------
	.section	.nv.global.init,"aw",@progbits
.nv.global.init:
	.type		_$_str,@object
	.size		_$_str,(.L_0 - _$_str)
_$_str:
        /*0000*/ 	.byte	0x5f, 0x5f, 0x43, 0x55, 0x44, 0x41, 0x5f, 0x46, 0x54, 0x5a, 0x00
.L_0:


//--------------------- .nv.constant0.triton_poi_fused_floor_divide_0 --------------------------
	.section	.nv.constant0.triton_poi_fused_floor_divide_0,"a",@progbits
	.sectionflags	@""
	.align	4
.nv.constant0.triton_poi_fused_floor_divide_0:
	.zero		548
